//
// Generated by NVIDIA NVVM Compiler
//
// Compiler Build ID: CL-36424714
// Cuda compilation tools, release 13.0, V13.0.88
// Based on NVVM 20.0.0
//

.version 9.0
.target sm_100
.address_size 64

	// .globl	_Z5_vDotPfS_S_
// _ZZ5_vDotPfS_S_E5cache has been demoted

.visible .entry _Z5_vDotPfS_S_(
	.param .u64 .ptr .align 1 _Z5_vDotPfS_S__param_0,
	.param .u64 .ptr .align 1 _Z5_vDotPfS_S__param_1,
	.param .u64 .ptr .align 1 _Z5_vDotPfS_S__param_2
)
{
	.reg .pred 	%p<7>;
	.reg .b32 	%r<18>;
	.reg .b32 	%f<12>;
	.reg .b64 	%rd<12>;
	.reg .b64 	%fd<6>;
	// demoted variable
	.shared .align 4 .b8 _ZZ5_vDotPfS_S_E5cache[1024];
	ld.param.u64 	%rd3, [_Z5_vDotPfS_S__param_0];
	ld.param.u64 	%rd4, [_Z5_vDotPfS_S__param_1];
	ld.param.u64 	%rd5, [_Z5_vDotPfS_S__param_2];
	mov.u32 	%r1, %tid.x;
	mov.u32 	%r2, %ctaid.x;
	mov.u32 	%r17, %ntid.x;
	mad.lo.s32 	%r16, %r2, %r17, %r1;
	setp.gt.s32 	%p1, %r16, 999;
	mov.f32 	%f11, 0f00000000;
	@%p1 bra 	$L__BB0_4;
	mov.u32 	%r11, %nctaid.x;
	mul.lo.s32 	%r5, %r17, %r11;
	cvta.to.global.u64 	%rd1, %rd3;
	cvta.to.global.u64 	%rd2, %rd4;
	mov.f64 	%fd5, 0d0000000000000000;
$L__BB0_2:
	mul.wide.s32 	%rd6, %r16, 4;
	add.s64 	%rd7, %rd1, %rd6;
	ld.global.f32 	%f4, [%rd7];
	add.s64 	%rd8, %rd2, %rd6;
	ld.global.f32 	%f5, [%rd8];
	mul.f32 	%f6, %f4, %f5;
	cvt.f64.f32 	%fd4, %f6;
	add.f64 	%fd5, %fd5, %fd4;
	add.s32 	%r16, %r16, %r5;
	setp.lt.s32 	%p2, %r16, 1000;
	@%p2 bra 	$L__BB0_2;
	cvt.rn.f32.f64 	%f11, %fd5;
$L__BB0_4:
	bar.sync 	0;
	shl.b32 	%r12, %r1, 2;
	mov.u32 	%r13, _ZZ5_vDotPfS_S_E5cache;
	add.s32 	%r8, %r13, %r12;
	st.shared.f32 	[%r8], %f11;
	setp.lt.u32 	%p3, %r17, 2;
	@%p3 bra 	$L__BB0_8;
$L__BB0_5:
	shr.u32 	%r10, %r17, 1;
	setp.ge.u32 	%p4, %r1, %r10;
	@%p4 bra 	$L__BB0_7;
	shl.b32 	%r14, %r10, 2;
	add.s32 	%r15, %r8, %r14;
	ld.shared.f32 	%f7, [%r15];
	ld.shared.f32 	%f8, [%r8];
	add.f32 	%f9, %f7, %f8;
	st.shared.f32 	[%r8], %f9;
$L__BB0_7:
	bar.sync 	0;
	setp.gt.u32 	%p5, %r17, 3;
	mov.u32 	%r17, %r10;
	@%p5 bra 	$L__BB0_5;
$L__BB0_8:
	setp.ne.s32 	%p6, %r1, 0;
	@%p6 bra 	$L__BB0_10;
	ld.shared.f32 	%f10, [_ZZ5_vDotPfS_S_E5cache];
	cvta.to.global.u64 	%rd9, %rd5;
	mul.wide.u32 	%rd10, %r2, 4;
	add.s64 	%rd11, %rd9, %rd10;
	st.global.f32 	[%rd11], %f10;
$L__BB0_10:
	ret;

}


// ===== COMPILED SASS (sm_100) =====

	.target	sm_100

	.elftype	@"ET_EXEC"


//--------------------- .note.nv.tkinfo           --------------------------
	.section	.note.nv.tkinfo,"",@"SHT_NOTE"
	.sectionflags	@"SHF_NOTE_NV_TKINFO"
	.tkinfo
        /*0018*/ 	.word	0x00000002
        /*0030*/ 	.string	""
        /*0030*/ 	.string	"ptxas"
        /*0030*/ 	.string	"Cuda compilation tools, release 13.0, V13.0.88"
        /*0030*/ 	.string	"Build cuda_13.0.r13.0/compiler.36424714_0"
        /*0030*/ 	.string	"-arch sm_100 -m 64 "



//--------------------- .note.nv.cuinfo           --------------------------
	.section	.note.nv.cuinfo,"",@"SHT_NOTE"
	.sectionflags	@"SHF_NOTE_NV_CUINFO"
        /*0018*/ 	.short	0x0002
        /*001a*/ 	.short	0x0064
        /*001c*/ 	.short	0x0082
	.zero		2


//--------------------- .nv.info                  --------------------------
	.section	.nv.info,"",@"SHT_CUDA_INFO"
	.align	4


	//----- nvinfo : EIATTR_REGCOUNT
	.align		4
        /*0000*/ 	.byte	0x04, 0x2f
        /*0002*/ 	.short	(.L_1 - .L_0)
	.align		4
.L_0:
        /*0004*/ 	.word	index@(_Z5_vDotPfS_S_)
        /*0008*/ 	.word	0x00000014


	//----- nvinfo : EIATTR_FRAME_SIZE
	.align		4
.L_1:
        /*000c*/ 	.byte	0x04, 0x11
        /*000e*/ 	.short	(.L_3 - .L_2)
	.align		4
.L_2:
        /*0010*/ 	.word	index@(_Z5_vDotPfS_S_)
        /*0014*/ 	.word	0x00000000


	//----- nvinfo : EIATTR_MIN_STACK_SIZE
	.align		4
.L_3:
        /*0018*/ 	.byte	0x04, 0x12
        /*001a*/ 	.short	(.L_5 - .L_4)
	.align		4
.L_4:
        /*001c*/ 	.word	index@(_Z5_vDotPfS_S_)
        /*0020*/ 	.word	0x00000000
.L_5:


//--------------------- .nv.compat                --------------------------
	.section	.nv.compat,"",@"SHT_CUDA_COMPAT_INFO"
	.align	4
        /*0000*/ 	.byte	0x02, 0x09, 0x00, 0x00, 0x02, 0x02, 0x01, 0x00, 0x02, 0x05, 0x05, 0x00, 0x03, 0x07, 0x01, 0x01
        /*0010*/ 	.byte	0x02, 0x03, 0x00, 0x00, 0x02, 0x06, 0x01, 0x00, 0x04, 0x0b, 0x08, 0x00, 0x01, 0x00, 0x00, 0x00
        /*0020*/ 	.byte	0x00, 0x00, 0x00, 0x00


//--------------------- .nv.info._Z5_vDotPfS_S_   --------------------------
	.section	.nv.info._Z5_vDotPfS_S_,"",@"SHT_CUDA_INFO"
	.sectionflags	@""
	.align	4


	//----- nvinfo : EIATTR_CUDA_API_VERSION
	.align		4
        /*0000*/ 	.byte	0x04, 0x37
        /*0002*/ 	.short	(.L_7 - .L_6)
.L_6:
        /*0004*/ 	.word	0x00000082


	//----- nvinfo : EIATTR_KPARAM_INFO
	.align		4
.L_7:
        /*0008*/ 	.byte	0x04, 0x17
        /*000a*/ 	.short	(.L_9 - .L_8)
.L_8:
        /*000c*/ 	.word	0x00000000
        /*0010*/ 	.short	0x0002
        /*0012*/ 	.short	0x0010
        /*0014*/ 	.byte	0x00, 0xf5, 0x21, 0x00


	//----- nvinfo : EIATTR_KPARAM_INFO
	.align		4
.L_9:
        /*0018*/ 	.byte	0x04, 0x17
        /*001a*/ 	.short	(.L_11 - .L_10)
.L_10:
        /*001c*/ 	.word	0x00000000
        /*0020*/ 	.short	0x0001
        /*0022*/ 	.short	0x0008
        /*0024*/ 	.byte	0x00, 0xf5, 0x21, 0x00


	//----- nvinfo : EIATTR_KPARAM_INFO
	.align		4
.L_11:
        /*0028*/ 	.byte	0x04, 0x17
        /*002a*/ 	.short	(.L_13 - .L_12)
.L_12:
        /*002c*/ 	.word	0x00000000
        /*0030*/ 	.short	0x0000
        /*0032*/ 	.short	0x0000
        /*0034*/ 	.byte	0x00, 0xf5, 0x21, 0x00


	//----- nvinfo : EIATTR_SPARSE_MMA_MASK
	.align		4
.L_13:
        /*0038*/ 	.byte	0x03, 0x50
        /*003a*/ 	.short	0x0000


	//----- nvinfo : EIATTR_MAXREG_COUNT
	.align		4
        /*003c*/ 	.byte	0x03, 0x1b
        /*003e*/ 	.short	0x00ff


	//----- nvinfo : EIATTR_NUM_BARRIERS
	.align		4
        /*0040*/ 	.byte	0x02, 0x4c
        /*0042*/ 	.byte	0x01
	.zero		1


	//----- nvinfo : EIATTR_MERCURY_ISA_VERSION
	.align		4
        /*0044*/ 	.byte	0x03, 0x5f
        /*0046*/ 	.short	0x0101


	//----- nvinfo : EIATTR_VRC_CTA_INIT_COUNT
	.align		4
        /*0048*/ 	.byte	0x02, 0x4a
	.zero		1
	.zero		1


	//----- nvinfo : EIATTR_EXIT_INSTR_OFFSETS
	.align		4
        /*004c*/ 	.byte	0x04, 0x1c
        /*004e*/ 	.short	(.L_15 - .L_14)


	//   ....[0]....
.L_14:
        /*0050*/ 	.word	0x00000330


	//   ....[1]....
        /*0054*/ 	.word	0x000003b0


	//----- nvinfo : EIATTR_CRS_STACK_SIZE
	.align		4
.L_15:
        /*0058*/ 	.byte	0x04, 0x1e
        /*005a*/ 	.short	(.L_17 - .L_16)
.L_16:
        /*005c*/ 	.word	0x00000000


	//----- nvinfo : EIATTR_CBANK_PARAM_SIZE
	.align		4
.L_17:
        /*0060*/ 	.byte	0x03, 0x19
        /*0062*/ 	.short	0x0018


	//----- nvinfo : EIATTR_PARAM_CBANK
	.align		4
        /*0064*/ 	.byte	0x04, 0x0a
        /*0066*/ 	.short	(.L_19 - .L_18)
	.align		4
.L_18:
        /*0068*/ 	.word	index@(.nv.constant0._Z5_vDotPfS_S_)
        /*006c*/ 	.short	0x0380
        /*006e*/ 	.short	0x0018


	//----- nvinfo : EIATTR_SW_WAR
	.align		4
.L_19:
        /*0070*/ 	.byte	0x04, 0x36
        /*0072*/ 	.short	(.L_21 - .L_20)
.L_20:
        /*0074*/ 	.word	0x00000008
.L_21:


//--------------------- .nv.callgraph             --------------------------
	.section	.nv.callgraph,"",@"SHT_CUDA_CALLGRAPH"
	.align	4
	.sectionentsize	8
	.align		4
        /*0000*/ 	.word	0x00000000
	.align		4
        /*0004*/ 	.word	0xffffffff
	.align		4
        /*0008*/ 	.word	0x00000000
	.align		4
        /*000c*/ 	.word	0xfffffffe
	.align		4
        /*0010*/ 	.word	0x00000000
	.align		4
        /*0014*/ 	.word	0xfffffffd
	.align		4
        /*0018*/ 	.word	0x00000000
	.align		4
        /*001c*/ 	.word	0xfffffffc


//--------------------- .text._Z5_vDotPfS_S_      --------------------------
	.section	.text._Z5_vDotPfS_S_,"ax",@progbits
	.align	128
        .global         _Z5_vDotPfS_S_
        .type           _Z5_vDotPfS_S_,@function
        .size           _Z5_vDotPfS_S_,(.L_x_7 - _Z5_vDotPfS_S_)
        .other          _Z5_vDotPfS_S_,@"STO_CUDA_ENTRY STV_DEFAULT"
_Z5_vDotPfS_S_:
.text._Z5_vDotPfS_S_:
[----:B------:R-:W-:Y:S01]  /*0000*/  LDC R1, c[0x0][0x37c] ;  /* 0x0000df00ff017b82 */ /* 0x000fe20000000800 */
[----:B------:R-:W0:Y:S01]  /*0010*/  S2R R17, SR_TID.X ;  /* 0x0000000000117919 */ /* 0x000e220000002100 */
[----:B------:R-:W1:Y:S01]  /*0020*/  LDCU UR4, c[0x0][0x360] ;  /* 0x00006c00ff0477ac */ /* 0x000e620008000800 */
[----:B------:R-:W-:Y:S01]  /*0030*/  BSSY.RECONVERGENT B0, `(.L_x_0) ;  /* 0x000001b000007945 */ /* 0x000fe20003800200 */
[----:B------:R-:W-:Y:S01]  /*0040*/  IMAD.MOV.U32 R7, RZ, RZ, RZ ;  /* 0x000000ffff077224 */ /* 0x000fe200078e00ff */
[----:B------:R-:W0:Y:S01]  /*0050*/  S2R R0, SR_CTAID.X ;  /* 0x0000000000007919 */ /* 0x000e220000002500 */
[----:B------:R-:W2:Y:S01]  /*0060*/  LDCU.64 UR6, c[0x0][0x358] ;  /* 0x00006b00ff0677ac */ /* 0x000ea20008000a00 */
[----:B-1----:R-:W-:Y:S02]  /*0070*/  IMAD.U32 R14, RZ, RZ, UR4 ;  /* 0x00000004ff0e7e24 */ /* 0x002fe4000f8e00ff */
[----:B0-----:R-:W-:-:S05]  /*0080*/  IMAD R6, R0, UR4, R17 ;  /* 0x0000000400067c24 */ /* 0x001fca000f8e0211 */
[----:B------:R-:W-:-:S13]  /*0090*/  ISETP.GT.AND P0, PT, R6, 0x3e7, PT ;  /* 0x000003e70600780c */ /* 0x000fda0003f04270 */
[----:B--2---:R-:W-:Y:S05]  /*00a0*/  @P0 BRA `(.L_x_1) ;  /* 0x00000000004c0947 */ /* 0x004fea0003800000 */
[----:B------:R-:W0:Y:S01]  /*00b0*/  LDC.64 R4, c[0x0][0x380] ;  /* 0x0000e000ff047b82 */ /* 0x000e220000000a00 */
[----:B------:R-:W1:Y:S01]  /*00c0*/  LDCU UR4, c[0x0][0x370] ;  /* 0x00006e00ff0477ac */ /* 0x000e620008000800 */
[----:B------:R-:W-:Y:S01]  /*00d0*/  BSSY.RECONVERGENT B1, `(.L_x_2) ;  /* 0x000000f000017945 */ /* 0x000fe20003800200 */
[----:B------:R-:W-:Y:S02]  /*00e0*/  MOV R15, R6 ;  /* 0x00000006000f7202 */ /* 0x000fe40000000f00 */
[----:B------:R-:W-:-:S03]  /*00f0*/  CS2R R6, SRZ ;  /* 0x0000000000067805 */ /* 0x000fc6000001ff00 */
[----:B------:R-:W2:Y:S01]  /*0100*/  LDC.64 R2, c[0x0][0x388] ;  /* 0x0000e200ff027b82 */ /* 0x000ea20000000a00 */
[----:B-1----:R-:W-:-:S07]  /*0110*/  IMAD R16, R14, UR4, RZ ;  /* 0x000000040e107c24 */ /* 0x002fce000f8e02ff */
.L_x_3:
[----:B0-----:R-:W-:-:S04]  /*0120*/  IMAD.WIDE R8, R15, 0x4, R4 ;  /* 0x000000040f087825 */ /* 0x001fc800078e0204 */
[----:B--2---:R-:W-:Y:S02]  /*0130*/  IMAD.WIDE R10, R15, 0x4, R2 ;  /* 0x000000040f0a7825 */ /* 0x004fe400078e0202 */
[----:B------:R-:W2:Y:S04]  /*0140*/  LDG.E R8, desc[UR6][R8.64] ;  /* 0x0000000608087981 */ /* 0x000ea8000c1e1900 */
[----:B------:R-:W2:Y:S01]  /*0150*/  LDG.E R11, desc[UR6][R10.64] ;  /* 0x000000060a0b7981 */ /* 0x000ea2000c1e1900 */
[----:B------:R-:W-:-:S05]  /*0160*/  IMAD.IADD R15, R16, 0x1, R15 ;  /* 0x00000001100f7824 */ /* 0x000fca00078e020f */
[----:B------:R-:W-:Y:S01]  /*0170*/  ISETP.GE.AND P0, PT, R15, 0x3e8, PT ;  /* 0x000003e80f00780c */ /* 0x000fe20003f06270 */
[----:B--2---:R-:W-:-:S06]  /*0180*/  FMUL R12, R8, R11 ;  /* 0x0000000b080c7220 */ /* 0x004fcc0000400000 */
[----:B------:R-:W0:Y:S02]  /*0190*/  F2F.F64.F32 R12, R12 ;  /* 0x0000000c000c7310 */ /* 0x000e240000201800 */
[----:B0-----:R-:W-:-:S04]  /*01a0*/  DADD R6, R12, R6 ;  /* 0x000000000c067229 */ /* 0x001fc80000000006 */
[----:B------:R-:W-:Y:S07]  /*01b0*/  @!P0 BRA `(.L_x_3) ;  /* 0xfffffffc00d88947 */ /* 0x000fee000383ffff */
[----:B------:R-:W-:Y:S05]  /*01c0*/  BSYNC.RECONVERGENT B1 ;  /* 0x0000000000017941 */ /* 0x000fea0003800200 */
.L_x_2:
[----:B------:R0:W1:Y:S02]  /*01d0*/  F2F.F32.F64 R7, R6 ;  /* 0x0000000600077310 */ /* 0x0000640000301000 */
.L_x_1:
[----:B------:R-:W-:Y:S05]  /*01e0*/  BSYNC.RECONVERGENT B0 ;  /* 0x0000000000007941 */ /* 0x000fea0003800200 */
.L_x_0:
[----:B------:R-:W2:Y:S08]  /*01f0*/  S2UR UR5, SR_CgaCtaId ;  /* 0x00000000000579c3 */ /* 0x000eb00000008800 */
[----:B------:R-:W-:Y:S01]  /*0200*/  BAR.SYNC.DEFER_BLOCKING 0x0 ;  /* 0x0000000000007b1d */ /* 0x000fe20000010000 */
[----:B------:R-:W-:Y:S02]  /*0210*/  ISETP.GE.U32.AND P1, PT, R14, 0x2, PT ;  /* 0x000000020e00780c */ /* 0x000fe40003f26070 */
[----:B------:R-:W-:-:S03]  /*0220*/  ISETP.NE.AND P0, PT, R17, RZ, PT ;  /* 0x000000ff1100720c */ /* 0x000fc60003f05270 */
[----:B------:R-:W-:Y:S02]  /*0230*/  UMOV UR4, 0x400 ;  /* 0x0000040000047882 */ /* 0x000fe40000000000 */
[----:B--2---:R-:W-:-:S06]  /*0240*/  ULEA UR4, UR5, UR4, 0x18 ;  /* 0x0000000405047291 */ /* 0x004fcc000f8ec0ff */
[----:B------:R-:W-:-:S05]  /*0250*/  LEA R2, R17, UR4, 0x2 ;  /* 0x0000000411027c11 */ /* 0x000fca000f8e10ff */
[----:B-1----:R1:W-:Y:S01]  /*0260*/  STS [R2], R7 ;  /* 0x0000000702007388 */ /* 0x0023e20000000800 */
[----:B------:R-:W-:Y:S05]  /*0270*/  @!P1 BRA `(.L_x_4) ;  /* 0x00000000002c9947 */ /* 0x000fea0003800000 */
.L_x_5:
[----:B0-----:R-:W-:-:S04]  /*0280*/  SHF.R.U32.HI R6, RZ, 0x1, R14 ;  /* 0x00000001ff067819 */ /* 0x001fc8000001160e */
[----:B------:R-:W-:-:S13]  /*0290*/  ISETP.GE.U32.AND P1, PT, R17, R6, PT ;  /* 0x000000061100720c */ /* 0x000fda0003f26070 */
[----:B------:R-:W-:Y:S01]  /*02a0*/  @!P1 LEA R3, R6, R2, 0x2 ;  /* 0x0000000206039211 */ /* 0x000fe200078e10ff */
[----:B------:R-:W-:Y:S05]  /*02b0*/  @!P1 LDS R4, [R2] ;  /* 0x0000000002049984 */ /* 0x000fea0000000800 */
[----:B------:R-:W0:Y:S02]  /*02c0*/  @!P1 LDS R3, [R3] ;  /* 0x0000000003039984 */ /* 0x000e240000000800 */
[----:B0-----:R-:W-:-:S05]  /*02d0*/  @!P1 FADD R5, R3, R4 ;  /* 0x0000000403059221 */ /* 0x001fca0000000000 */
[----:B------:R2:W-:Y:S01]  /*02e0*/  @!P1 STS [R2], R5 ;  /* 0x0000000502009388 */ /* 0x0005e20000000800 */
[----:B------:R-:W-:Y:S01]  /*02f0*/  BAR.SYNC.DEFER_BLOCKING 0x0 ;  /* 0x0000000000007b1d */ /* 0x000fe20000010000 */
[----:B------:R-:W-:Y:S01]  /*0300*/  ISETP.GT.U32.AND P1, PT, R14, 0x3, PT ;  /* 0x000000030e00780c */ /* 0x000fe20003f24070 */
[----:B------:R-:W-:-:S12]  /*0310*/  IMAD.MOV.U32 R14, RZ, RZ, R6 ;  /* 0x000000ffff0e7224 */ /* 0x000fd800078e0006 */
[----:B--2---:R-:W-:Y:S05]  /*0320*/  @P1 BRA `(.L_x_5) ;  /* 0xfffffffc00d41947 */ /* 0x004fea000383ffff */
.L_x_4:
[----:B------:R-:W-:Y:S05]  /*0330*/  @P0 EXIT ;  /* 0x000000000000094d */ /* 0x000fea0003800000 */
[----:B------:R-:W2:Y:S01]  /*0340*/  S2UR UR5, SR_CgaCtaId ;  /* 0x00000000000579c3 */ /* 0x000ea20000008800 */
[----:B------:R-:W-:-:S07]  /*0350*/  UMOV UR4, 0x400 ;  /* 0x0000040000047882 */ /* 0x000fce0000000000 */
[----:B-1----:R-:W1:Y:S01]  /*0360*/  LDC.64 R2, c[0x0][0x390] ;  /* 0x0000e400ff027b82 */ /* 0x002e620000000a00 */
[----:B--2---:R-:W-:Y:S01]  /*0370*/  ULEA UR4, UR5, UR4, 0x18 ;  /* 0x0000000405047291 */ /* 0x004fe2000f8ec0ff */
[----:B-1----:R-:W-:-:S08]  /*0380*/  IMAD.WIDE.U32 R2, R0, 0x4, R2 ;  /* 0x0000000400027825 */ /* 0x002fd000078e0002 */
[----:B------:R-:W1:Y:S04]  /*0390*/  LDS R5, [UR4] ;  /* 0x00000004ff057984 */ /* 0x000e680008000800 */
[----:B-1----:R-:W-:Y:S01]  /*03a0*/  STG.E desc[UR6][R2.64], R5 ;  /* 0x0000000502007986 */ /* 0x002fe2000c101906 */
[----:B------:R-:W-:Y:S05]  /*03b0*/  EXIT ;  /* 0x000000000000794d */ /* 0x000fea0003800000 */
.L_x_6:
[----:B------:R-:W-:-:S00]  /*03c0*/  BRA `(.L_x_6) ;  /* 0xfffffffc00fc7947 */ /* 0x000fc0000383ffff */
[----:B------:R-:W-:-:S00]  /*03d0*/  NOP ;  /* 0x0000000000007918 */ /* 0x000fc00000000000 */
        /* <DEDUP_REMOVED lines=10> */
.L_x_7:


//--------------------- .nv.shared._Z5_vDotPfS_S_ --------------------------
	.section	.nv.shared._Z5_vDotPfS_S_,"aw",@nobits
	.sectionflags	@""
	.align	4
.nv.shared._Z5_vDotPfS_S_:
	.zero		2048


//--------------------- .nv.shared.reserved.0     --------------------------
	.section	.nv.shared.reserved.0,"aw",@nobits
	.weak		__nv_reservedSMEM_offset_0_alias
	.size		__nv_reservedSMEM_offset_0_alias, 0, 64
	.other		__nv_reservedSMEM_offset_0_alias,@"STO_CUDA_RESERVED_SHARED STV_DEFAULT"
__nv_reservedSMEM_offset_0_alias:
	.zero		0
	.zero		64


//--------------------- .nv.constant0._Z5_vDotPfS_S_ --------------------------
	.section	.nv.constant0._Z5_vDotPfS_S_,"a",@progbits
	.sectionflags	@""
	.align	4
.nv.constant0._Z5_vDotPfS_S_:
	.zero		920


//--------------------- SYMBOLS --------------------------

	.type		.nv.reservedSmem.offset0,@object
	.size		.nv.reservedSmem.offset0,0x4
	.type		.nv.reservedSmem.cap,@object
	.size		.nv.reservedSmem.cap,0x4
